//
// Generated by NVIDIA NVVM Compiler
//
// Compiler Build ID: CL-36424714
// Cuda compilation tools, release 13.0, V13.0.88
// Based on NVVM 20.0.0
//

.version 9.0
.target sm_100
.address_size 64

	// .globl	_Z4trapiidPd

.visible .entry _Z4trapiidPd(
	.param .u32 _Z4trapiidPd_param_0,
	.param .u32 _Z4trapiidPd_param_1,
	.param .f64 _Z4trapiidPd_param_2,
	.param .u64 .ptr .align 1 _Z4trapiidPd_param_3
)
{
	.reg .pred 	%p<6>;
	.reg .b32 	%r<25>;
	.reg .b64 	%rd<3>;
	.reg .b64 	%fd<30>;

	ld.param.u32 	%r13, [_Z4trapiidPd_param_0];
	ld.param.u32 	%r14, [_Z4trapiidPd_param_1];
	ld.param.f64 	%fd10, [_Z4trapiidPd_param_2];
	ld.param.u64 	%rd2, [_Z4trapiidPd_param_3];
	cvta.to.global.u64 	%rd1, %rd2;
	setp.lt.s32 	%p1, %r14, 2;
	@%p1 bra 	$L__BB0_9;
	cvt.rn.f64.s32 	%fd1, %r13;
	ld.global.f64 	%fd29, [%rd1];
	add.s32 	%r1, %r14, -1;
	add.s32 	%r16, %r14, -2;
	and.b32  	%r2, %r1, 3;
	setp.lt.u32 	%p2, %r16, 3;
	mov.b32 	%r24, 1;
	@%p2 bra 	$L__BB0_5;
	and.b32  	%r3, %r1, -4;
	mov.b32 	%r21, 0;
$L__BB0_3:
	add.s32 	%r18, %r21, 1;
	cvt.rn.f64.u32 	%fd12, %r18;
	fma.rn.f64 	%fd13, %fd10, %fd12, %fd1;
	fma.rn.f64 	%fd14, %fd13, %fd13, %fd29;
	add.s32 	%r19, %r21, 2;
	cvt.rn.f64.u32 	%fd15, %r19;
	fma.rn.f64 	%fd16, %fd10, %fd15, %fd1;
	fma.rn.f64 	%fd17, %fd16, %fd16, %fd14;
	add.s32 	%r20, %r21, 3;
	cvt.rn.f64.u32 	%fd18, %r20;
	fma.rn.f64 	%fd19, %fd10, %fd18, %fd1;
	fma.rn.f64 	%fd20, %fd19, %fd19, %fd17;
	add.s32 	%r21, %r21, 4;
	cvt.rn.f64.u32 	%fd21, %r21;
	fma.rn.f64 	%fd22, %fd10, %fd21, %fd1;
	fma.rn.f64 	%fd29, %fd22, %fd22, %fd20;
	setp.ne.s32 	%p3, %r21, %r3;
	@%p3 bra 	$L__BB0_3;
	add.s32 	%r24, %r21, 1;
$L__BB0_5:
	setp.eq.s32 	%p4, %r2, 0;
	@%p4 bra 	$L__BB0_8;
	neg.s32 	%r23, %r2;
$L__BB0_7:
	.pragma "nounroll";
	cvt.rn.f64.u32 	%fd23, %r24;
	fma.rn.f64 	%fd24, %fd10, %fd23, %fd1;
	fma.rn.f64 	%fd29, %fd24, %fd24, %fd29;
	add.s32 	%r24, %r24, 1;
	add.s32 	%r23, %r23, 1;
	setp.ne.s32 	%p5, %r23, 0;
	@%p5 bra 	$L__BB0_7;
$L__BB0_8:
	st.global.f64 	[%rd1], %fd29;
$L__BB0_9:
	ret;

}


// ===== COMPILED SASS (sm_100) =====

	.target	sm_100

	.elftype	@"ET_EXEC"


//--------------------- .note.nv.tkinfo           --------------------------
	.section	.note.nv.tkinfo,"",@"SHT_NOTE"
	.sectionflags	@"SHF_NOTE_NV_TKINFO"
	.tkinfo
        /*0018*/ 	.word	0x00000002
        /*0030*/ 	.string	""
        /*0030*/ 	.string	"ptxas"
        /*0030*/ 	.string	"Cuda compilation tools, release 13.0, V13.0.88"
        /*0030*/ 	.string	"Build cuda_13.0.r13.0/compiler.36424714_0"
        /*0030*/ 	.string	"-arch sm_100 -m 64 "



//--------------------- .note.nv.cuinfo           --------------------------
	.section	.note.nv.cuinfo,"",@"SHT_NOTE"
	.sectionflags	@"SHF_NOTE_NV_CUINFO"
        /*0018*/ 	.short	0x0002
        /*001a*/ 	.short	0x0064
        /*001c*/ 	.short	0x0082
	.zero		2


//--------------------- .nv.info                  --------------------------
	.section	.nv.info,"",@"SHT_CUDA_INFO"
	.align	4


	//----- nvinfo : EIATTR_REGCOUNT
	.align		4
        /*0000*/ 	.byte	0x04, 0x2f
        /*0002*/ 	.short	(.L_1 - .L_0)
	.align		4
.L_0:
        /*0004*/ 	.word	index@(_Z4trapiidPd)
        /*0008*/ 	.word	0x00000012


	//----- nvinfo : EIATTR_FRAME_SIZE
	.align		4
.L_1:
        /*000c*/ 	.byte	0x04, 0x11
        /*000e*/ 	.short	(.L_3 - .L_2)
	.align		4
.L_2:
        /*0010*/ 	.word	index@(_Z4trapiidPd)
        /*0014*/ 	.word	0x00000000


	//----- nvinfo : EIATTR_MIN_STACK_SIZE
	.align		4
.L_3:
        /*0018*/ 	.byte	0x04, 0x12
        /*001a*/ 	.short	(.L_5 - .L_4)
	.align		4
.L_4:
        /*001c*/ 	.word	index@(_Z4trapiidPd)
        /*0020*/ 	.word	0x00000000
.L_5:


//--------------------- .nv.compat                --------------------------
	.section	.nv.compat,"",@"SHT_CUDA_COMPAT_INFO"
	.align	4
        /*0000*/ 	.byte	0x02, 0x09, 0x00, 0x00, 0x02, 0x02, 0x01, 0x00, 0x02, 0x05, 0x05, 0x00, 0x03, 0x07, 0x01, 0x01
        /*0010*/ 	.byte	0x02, 0x03, 0x00, 0x00, 0x02, 0x06, 0x01, 0x00, 0x04, 0x0b, 0x08, 0x00, 0x01, 0x00, 0x00, 0x00
        /*0020*/ 	.byte	0x00, 0x00, 0x00, 0x00


//--------------------- .nv.info._Z4trapiidPd     --------------------------
	.section	.nv.info._Z4trapiidPd,"",@"SHT_CUDA_INFO"
	.sectionflags	@""
	.align	4


	//----- nvinfo : EIATTR_CUDA_API_VERSION
	.align		4
        /*0000*/ 	.byte	0x04, 0x37
        /*0002*/ 	.short	(.L_7 - .L_6)
.L_6:
        /*0004*/ 	.word	0x00000082


	//----- nvinfo : EIATTR_KPARAM_INFO
	.align		4
.L_7:
        /*0008*/ 	.byte	0x04, 0x17
        /*000a*/ 	.short	(.L_9 - .L_8)
.L_8:
        /*000c*/ 	.word	0x00000000
        /*0010*/ 	.short	0x0003
        /*0012*/ 	.short	0x0010
        /*0014*/ 	.byte	0x00, 0xf5, 0x21, 0x00


	//----- nvinfo : EIATTR_KPARAM_INFO
	.align		4
.L_9:
        /*0018*/ 	.byte	0x04, 0x17
        /*001a*/ 	.short	(.L_11 - .L_10)
.L_10:
        /*001c*/ 	.word	0x00000000
        /*0020*/ 	.short	0x0002
        /*0022*/ 	.short	0x0008
        /*0024*/ 	.byte	0x00, 0xf0, 0x21, 0x00


	//----- nvinfo : EIATTR_KPARAM_INFO
	.align		4
.L_11:
        /*0028*/ 	.byte	0x04, 0x17
        /*002a*/ 	.short	(.L_13 - .L_12)
.L_12:
        /*002c*/ 	.word	0x00000000
        /*0030*/ 	.short	0x0001
        /*0032*/ 	.short	0x0004
        /*0034*/ 	.byte	0x00, 0xf0, 0x11, 0x00


	//----- nvinfo : EIATTR_KPARAM_INFO
	.align		4
.L_13:
        /*0038*/ 	.byte	0x04, 0x17
        /*003a*/ 	.short	(.L_15 - .L_14)
.L_14:
        /*003c*/ 	.word	0x00000000
        /*0040*/ 	.short	0x0000
        /*0042*/ 	.short	0x0000
        /*0044*/ 	.byte	0x00, 0xf0, 0x11, 0x00


	//----- nvinfo : EIATTR_SPARSE_MMA_MASK
	.align		4
.L_15:
        /*0048*/ 	.byte	0x03, 0x50
        /*004a*/ 	.short	0x0000


	//----- nvinfo : EIATTR_MAXREG_COUNT
	.align		4
        /*004c*/ 	.byte	0x03, 0x1b
        /*004e*/ 	.short	0x00ff


	//----- nvinfo : EIATTR_MERCURY_ISA_VERSION
	.align		4
        /*0050*/ 	.byte	0x03, 0x5f
        /*0052*/ 	.short	0x0101


	//----- nvinfo : EIATTR_VRC_CTA_INIT_COUNT
	.align		4
        /*0054*/ 	.byte	0x02, 0x4a
	.zero		1
	.zero		1


	//----- nvinfo : EIATTR_EXIT_INSTR_OFFSETS
	.align		4
        /*0058*/ 	.byte	0x04, 0x1c
        /*005a*/ 	.short	(.L_17 - .L_16)


	//   ....[0]....
.L_16:
        /*005c*/ 	.word	0x00000030


	//   ....[1]....
        /*0060*/ 	.word	0x00000a40


	//----- nvinfo : EIATTR_CBANK_PARAM_SIZE
	.align		4
.L_17:
        /*0064*/ 	.byte	0x03, 0x19
        /*0066*/ 	.short	0x0018


	//----- nvinfo : EIATTR_PARAM_CBANK
	.align		4
        /*0068*/ 	.byte	0x04, 0x0a
        /*006a*/ 	.short	(.L_19 - .L_18)
	.align		4
.L_18:
        /*006c*/ 	.word	index@(.nv.constant0._Z4trapiidPd)
        /*0070*/ 	.short	0x0380
        /*0072*/ 	.short	0x0018


	//----- nvinfo : EIATTR_SW_WAR
	.align		4
.L_19:
        /*0074*/ 	.byte	0x04, 0x36
        /*0076*/ 	.short	(.L_21 - .L_20)
.L_20:
        /*0078*/ 	.word	0x00000008
.L_21:


//--------------------- .nv.callgraph             --------------------------
	.section	.nv.callgraph,"",@"SHT_CUDA_CALLGRAPH"
	.align	4
	.sectionentsize	8
	.align		4
        /*0000*/ 	.word	0x00000000
	.align		4
        /*0004*/ 	.word	0xffffffff
	.align		4
        /*0008*/ 	.word	0x00000000
	.align		4
        /*000c*/ 	.word	0xfffffffe
	.align		4
        /*0010*/ 	.word	0x00000000
	.align		4
        /*0014*/ 	.word	0xfffffffd
	.align		4
        /*0018*/ 	.word	0x00000000
	.align		4
        /*001c*/ 	.word	0xfffffffc


//--------------------- .text._Z4trapiidPd        --------------------------
	.section	.text._Z4trapiidPd,"ax",@progbits
	.align	128
        .global         _Z4trapiidPd
        .type           _Z4trapiidPd,@function
        .size           _Z4trapiidPd,(.L_x_9 - _Z4trapiidPd)
        .other          _Z4trapiidPd,@"STO_CUDA_ENTRY STV_DEFAULT"
_Z4trapiidPd:
.text._Z4trapiidPd:
[----:B------:R-:W-:Y:S08]  /*0000*/  LDC R1, c[0x0][0x37c] ;  /* 0x0000df00ff017b82 */ /* 0x000ff00000000800 */
[----:B------:R-:W0:Y:S02]  /*0010*/  LDC R6, c[0x0][0x384] ;  /* 0x0000e100ff067b82 */ /* 0x000e240000000800 */
[----:B0-----:R-:W-:-:S13]  /*0020*/  ISETP.GE.AND P0, PT, R6, 0x2, PT ;  /* 0x000000020600780c */ /* 0x001fda0003f06270 */
[----:B------:R-:W-:Y:S05]  /*0030*/  @!P0 EXIT ;  /* 0x000000000000894d */ /* 0x000fea0003800000 */
[----:B------:R-:W0:Y:S01]  /*0040*/  LDC.64 R2, c[0x0][0x390] ;  /* 0x0000e400ff027b82 */ /* 0x000e220000000a00 */
[----:B------:R-:W1:Y:S01]  /*0050*/  LDCU UR4, c[0x0][0x380] ;  /* 0x00007000ff0477ac */ /* 0x000e620008000800 */
[----:B------:R-:W-:Y:S01]  /*0060*/  VIADD R0, R6, 0xfffffffe ;  /* 0xfffffffe06007836 */ /* 0x000fe20000000000 */
[----:B------:R-:W0:Y:S04]  /*0070*/  LDCU.64 UR6, c[0x0][0x358] ;  /* 0x00006b00ff0677ac */ /* 0x000e280008000a00 */
[----:B------:R-:W-:Y:S01]  /*0080*/  ISETP.GE.U32.AND P0, PT, R0, 0x3, PT ;  /* 0x000000030000780c */ /* 0x000fe20003f06070 */
[----:B------:R-:W-:-:S05]  /*0090*/  VIADD R6, R6, 0xffffffff ;  /* 0xffffffff06067836 */ /* 0x000fca0000000000 */
[----:B------:R-:W-:Y:S01]  /*00a0*/  LOP3.LUT R0, R6, 0x3, RZ, 0xc0, !PT ;  /* 0x0000000306007812 */ /* 0x000fe200078ec0ff */
[----:B-1----:R-:W1:Y:S01]  /*00b0*/  I2F.F64 R4, UR4 ;  /* 0x0000000400047d12 */ /* 0x002e620008201c00 */
[----:B------:R-:W-:Y:S01]  /*00c0*/  UMOV UR4, 0x1 ;  /* 0x0000000100047882 */ /* 0x000fe20000000000 */
[----:B0-----:R0:W5:Y:S04]  /*00d0*/  LDG.E.64 R8, desc[UR6][R2.64] ;  /* 0x0000000602087981 */ /* 0x001168000c1e1b00 */
[----:B-1----:R-:W-:Y:S05]  /*00e0*/  @!P0 BRA `(.L_x_0) ;  /* 0x0000000800208947 */ /* 0x002fea0003800000 */
[----:B------:R-:W-:Y:S01]  /*00f0*/  LOP3.LUT R6, R6, 0xfffffffc, RZ, 0xc0, !PT ;  /* 0xfffffffc06067812 */ /* 0x000fe200078ec0ff */
[----:B------:R-:W1:Y:S03]  /*0100*/  LDCU.64 UR12, c[0x0][0x388] ;  /* 0x00007100ff0c77ac */ /* 0x000e660008000a00 */
[----:B------:R-:W-:Y:S01]  /*0110*/  ISETP.GT.AND P0, PT, R6, RZ, PT ;  /* 0x000000ff0600720c */ /* 0x000fe20003f04270 */
[----:B------:R-:W-:-:S12]  /*0120*/  UMOV UR4, URZ ;  /* 0x000000ff00047c82 */ /* 0x000fd80008000000 */
[----:B------:R-:W-:Y:S05]  /*0130*/  @!P0 BRA `(.L_x_1) ;  /* 0x0000000400c08947 */ /* 0x000fea0003800000 */
[----:B------:R-:W-:Y:S01]  /*0140*/  VIADD R7, R6, -UR4 ;  /* 0x8000000406077c36 */ /* 0x000fe20008000000 */
[----:B------:R-:W-:-:S04]  /*0150*/  PLOP3.LUT P0, PT, PT, PT, PT, 0x80, 0x8 ;  /* 0x000000000008781c */ /* 0x000fc80003f0f070 */
[----:B------:R-:W-:-:S13]  /*0160*/  ISETP.GT.AND P1, PT, R7, 0xc, PT ;  /* 0x0000000c0700780c */ /* 0x000fda0003f24270 */
[----:B------:R-:W-:Y:S05]  /*0170*/  @!P1 BRA `(.L_x_2) ;  /* 0x0000000400149947 */ /* 0x000fea0003800000 */
[----:B------:R-:W-:Y:S01]  /*0180*/  PLOP3.LUT P0, PT, PT, PT, PT, 0x8, 0x80 ;  /* 0x000000000080781c */ /* 0x000fe20003f0e170 */
[----:B------:R-:W-:Y:S01]  /*0190*/  VIADD R7, R6, 0xfffffff4 ;  /* 0xfffffff406077836 */ /* 0x000fe20000000000 */
[----:B------:R-:W2:Y:S11]  /*01a0*/  LDCU.64 UR10, c[0x0][0x388] ;  /* 0x00007100ff0a77ac */ /* 0x000eb60008000a00 */
.L_x_3:
[----:B------:R-:W-:Y:S02]  /*01b0*/  UIADD3 UR5, UPT, UPT, UR4, 0x1, URZ ;  /* 0x0000000104057890 */ /* 0x000fe4000fffe0ff */
[----:B------:R-:W-:-:S07]  /*01c0*/  UIADD3 UR8, UPT, UPT, UR4, 0x2, URZ ;  /* 0x0000000204087890 */ /* 0x000fce000fffe0ff */
[----:B------:R-:W2:Y:S01]  /*01d0*/  I2F.F64.U32 R10, UR5 ;  /* 0x00000005000a7d12 */ /* 0x000ea20008201800 */
[----:B------:R-:W-:-:S07]  /*01e0*/  UIADD3 UR5, UPT, UPT, UR4, 0x3, URZ ;  /* 0x0000000304057890 */ /* 0x000fce000fffe0ff */
[----:B------:R-:W3:Y:S01]  /*01f0*/  I2F.F64.U32 R12, UR8 ;  /* 0x00000008000c7d12 */ /* 0x000ee20008201800 */
[----:B------:R-:W-:Y:S01]  /*0200*/  UIADD3 UR8, UPT, UPT, UR4, 0x4, URZ ;  /* 0x0000000404087890 */ /* 0x000fe2000fffe0ff */
[----:B--2---:R-:W-:-:S06]  /*0210*/  DFMA R10, R10, UR10, R4 ;  /* 0x0000000a0a0a7c2b */ /* 0x004fcc0008000004 */
[----:B------:R-:W2:Y:S01]  /*0220*/  I2F.F64.U32 R14, UR5 ;  /* 0x00000005000e7d12 */ /* 0x000ea20008201800 */
[----:B------:R-:W-:Y:S01]  /*0230*/  UIADD3 UR5, UPT, UPT, UR4, 0x5, URZ ;  /* 0x0000000504057890 */ /* 0x000fe2000fffe0ff */
[----:B-----5:R-:W-:Y:S02]  /*0240*/  DFMA R8, R10, R10, R8 ;  /* 0x0000000a0a08722b */ /* 0x020fe40000000008 */
[----:B---3--:R-:W-:-:S04]  /*0250*/  DFMA R12, R12, UR10, R4 ;  /* 0x0000000a0c0c7c2b */ /* 0x008fc80008000004 */
[----:B------:R-:W3:Y:S01]  /*0260*/  I2F.F64.U32 R10, UR8 ;  /* 0x00000008000a7d12 */ /* 0x000ee20008201800 */
[----:B------:R-:W-:Y:S01]  /*0270*/  UIADD3 UR8, UPT, UPT, UR4, 0x6, URZ ;  /* 0x0000000604087890 */ /* 0x000fe2000fffe0ff */
[----:B--2---:R-:W-:Y:S02]  /*0280*/  DFMA R14, R14, UR10, R4 ;  /* 0x0000000a0e0e7c2b */ /* 0x004fe40008000004 */
[----:B------:R-:W-:-:S04]  /*0290*/  DFMA R8, R12, R12, R8 ;  /* 0x0000000c0c08722b */ /* 0x000fc80000000008 */
[----:B------:R-:W2:Y:S01]  /*02a0*/  I2F.F64.U32 R12, UR5 ;  /* 0x00000005000c7d12 */ /* 0x000ea20008201800 */
[----:B------:R-:W-:Y:S01]  /*02b0*/  UIADD3 UR5, UPT, UPT, UR4, 0x7, URZ ;  /* 0x0000000704057890 */ /* 0x000fe2000fffe0ff */
[----:B---3--:R-:W-:Y:S02]  /*02c0*/  DFMA R10, R10, UR10, R4 ;  /* 0x0000000a0a0a7c2b */ /* 0x008fe40008000004 */
[----:B------:R-:W-:-:S04]  /*02d0*/  DFMA R8, R14, R14, R8 ;  /* 0x0000000e0e08722b */ /* 0x000fc80000000008 */
[----:B------:R-:W3:Y:S01]  /*02e0*/  I2F.F64.U32 R14, UR8 ;  /* 0x00000008000e7d12 */ /* 0x000ee20008201800 */
[----:B------:R-:W-:Y:S01]  /*02f0*/  UIADD3 UR8, UPT, UPT, UR4, 0x8, URZ ;  /* 0x0000000804087890 */ /* 0x000fe2000fffe0ff */
[----:B--2---:R-:W-:Y:S02]  /*0300*/  DFMA R12, R12, UR10, R4 ;  /* 0x0000000a0c0c7c2b */ /* 0x004fe40008000004 */
[----:B------:R-:W-:-:S04]  /*0310*/  DFMA R8, R10, R10, R8 ;  /* 0x0000000a0a08722b */ /* 0x000fc80000000008 */
[----:B------:R-:W2:Y:S01]  /*0320*/  I2F.F64.U32 R10, UR5 ;  /* 0x00000005000a7d12 */ /* 0x000ea20008201800 */
[----:B------:R-:W-:-:S03]  /*0330*/  UIADD3 UR5, UPT, UPT, UR4, 0x9, URZ ;  /* 0x0000000904057890 */ /* 0x000fc6000fffe0ff */
[----:B------:R-:W-:Y:S02]  /*0340*/  DFMA R8, R12, R12, R8 ;  /* 0x0000000c0c08722b */ /* 0x000fe40000000008 */
[--C-:B---3--:R-:W-:Y:S02]  /*0350*/  DFMA R14, R14, UR10, R4.reuse ;  /* 0x0000000a0e0e7c2b */ /* 0x108fe40008000004 */
[----:B------:R-:W3:Y:S01]  /*0360*/  I2F.F64.U32 R12, UR8 ;  /* 0x00000008000c7d12 */ /* 0x000ee20008201800 */
[----:B------:R-:W-:Y:S01]  /*0370*/  UIADD3 UR8, UPT, UPT, UR4, 0xa, URZ ;  /* 0x0000000a04087890 */ /* 0x000fe2000fffe0ff */
[----:B--2---:R-:W-:-:S04]  /*0380*/  DFMA R10, R10, UR10, R4 ;  /* 0x0000000a0a0a7c2b */ /* 0x004fc80008000004 */
[----:B------:R-:W-:Y:S02]  /*0390*/  DFMA R8, R14, R14, R8 ;  /* 0x0000000e0e08722b */ /* 0x000fe40000000008 */
[----:B------:R-:W2:Y:S01]  /*03a0*/  I2F.F64.U32 R14, UR5 ;  /* 0x00000005000e7d12 */ /* 0x000ea20008201800 */
[----:B------:R-:W-:Y:S01]  /*03b0*/  UIADD3 UR5, UPT, UPT, UR4, 0xb, URZ ;  /* 0x0000000b04057890 */ /* 0x000fe2000fffe0ff */
[----:B---3--:R-:W-:-:S04]  /*03c0*/  DFMA R12, R12, UR10, R4 ;  /* 0x0000000a0c0c7c2b */ /* 0x008fc80008000004 */
[----:B------:R-:W-:Y:S02]  /*03d0*/  DFMA R8, R10, R10, R8 ;  /* 0x0000000a0a08722b */ /* 0x000fe40000000008 */
[----:B------:R-:W3:Y:S01]  /*03e0*/  I2F.F64.U32 R10, UR8 ;  /* 0x00000008000a7d12 */ /* 0x000ee20008201800 */
[----:B------:R-:W-:-:S05]  /*03f0*/  UIADD3 UR8, UPT, UPT, UR4, 0xc, URZ ;  /* 0x0000000c04087890 */ /* 0x000fca000fffe0ff */
[----:B------:R-:W-:Y:S02]  /*0400*/  DFMA R8, R12, R12, R8 ;  /* 0x0000000c0c08722b */ /* 0x000fe40000000008 */
[--C-:B--2---:R-:W-:Y:S01]  /*0410*/  DFMA R14, R14, UR10, R4.reuse ;  /* 0x0000000a0e0e7c2b */ /* 0x104fe20008000004 */
[----:B------:R-:W2:Y:S01]  /*0420*/  I2F.F64.U32 R12, UR5 ;  /* 0x00000005000c7d12 */ /* 0x000ea20008201800 */
[----:B------:R-:W-:Y:S01]  /*0430*/  UIADD3 UR5, UPT, UPT, UR4, 0xd, URZ ;  /* 0x0000000d04057890 */ /* 0x000fe2000fffe0ff */
[----:B---3--:R-:W-:-:S05]  /*0440*/  DFMA R10, R10, UR10, R4 ;  /* 0x0000000a0a0a7c2b */ /* 0x008fca0008000004 */
[----:B------:R-:W-:Y:S02]  /*0450*/  DFMA R8, R14, R14, R8 ;  /* 0x0000000e0e08722b */ /* 0x000fe40000000008 */
[----:B------:R-:W3:Y:S01]  /*0460*/  I2F.F64.U32 R14, UR8 ;  /* 0x00000008000e7d12 */ /* 0x000ee20008201800 */
[----:B------:R-:W-:Y:S01]  /*0470*/  UIADD3 UR8, UPT, UPT, UR4, 0xf, URZ ;  /* 0x0000000f04087890 */ /* 0x000fe2000fffe0ff */
[----:B--2---:R-:W-:-:S04]  /*0480*/  DFMA R12, R12, UR10, R4 ;  /* 0x0000000a0c0c7c2b */ /* 0x004fc80008000004 */
[----:B------:R-:W-:Y:S02]  /*0490*/  DFMA R8, R10, R10, R8 ;  /* 0x0000000a0a08722b */ /* 0x000fe40000000008 */
[----:B------:R-:W2:Y:S01]  /*04a0*/  I2F.F64.U32 R10, UR5 ;  /* 0x00000005000a7d12 */ /* 0x000ea20008201800 */
[----:B------:R-:W-:Y:S02]  /*04b0*/  UIADD3 UR5, UPT, UPT, UR4, 0xe, URZ ;  /* 0x0000000e04057890 */ /* 0x000fe4000fffe0ff */
[----:B------:R-:W-:Y:S01]  /*04c0*/  UIADD3 UR4, UPT, UPT, UR4, 0x10, URZ ;  /* 0x0000001004047890 */ /* 0x000fe2000fffe0ff */
[----:B---3--:R-:W-:Y:S02]  /*04d0*/  DFMA R14, R14, UR10, R4 ;  /* 0x0000000a0e0e7c2b */ /* 0x008fe40008000004 */
[----:B------:R-:W-:-:S03]  /*04e0*/  DFMA R8, R12, R12, R8 ;  /* 0x0000000c0c08722b */ /* 0x000fc60000000008 */
[----:B------:R-:W-:Y:S01]  /*04f0*/  ISETP.LE.AND P1, PT, R7, UR4, PT ;  /* 0x0000000407007c0c */ /* 0x000fe2000bf23270 */
[----:B------:R-:W3:Y:S01]  /*0500*/  I2F.F64.U32 R12, UR5 ;  /* 0x00000005000c7d12 */ /* 0x000ee20008201800 */
[----:B--2---:R-:W-:-:S03]  /*0510*/  DFMA R10, R10, UR10, R4 ;  /* 0x0000000a0a0a7c2b */ /* 0x004fc60008000004 */
[----:B------:R-:W-:-:S04]  /*0520*/  DFMA R8, R14, R14, R8 ;  /* 0x0000000e0e08722b */ /* 0x000fc80000000008 */
[----:B------:R-:W2:Y:S04]  /*0530*/  I2F.F64.U32 R14, UR8 ;  /* 0x00000008000e7d12 */ /* 0x000ea80008201800 */
[----:B------:R-:W-:Y:S02]  /*0540*/  DFMA R8, R10, R10, R8 ;  /* 0x0000000a0a08722b */ /* 0x000fe40000000008 */
[--C-:B---3--:R-:W-:Y:S02]  /*0550*/  DFMA R12, R12, UR10, R4.reuse ;  /* 0x0000000a0c0c7c2b */ /* 0x108fe40008000004 */
[----:B------:R-:W3:Y:S01]  /*0560*/  I2F.F64.U32 R10, UR4 ;  /* 0x00000004000a7d12 */ /* 0x000ee20008201800 */
[----:B--2---:R-:W-:-:S05]  /*0570*/  DFMA R14, R14, UR10, R4 ;  /* 0x0000000a0e0e7c2b */ /* 0x004fca0008000004 */
[----:B------:R-:W-:Y:S02]  /*0580*/  DFMA R8, R12, R12, R8 ;  /* 0x0000000c0c08722b */ /* 0x000fe40000000008 */
[----:B---3--:R-:W-:-:S06]  /*0590*/  DFMA R10, R10, UR10, R4 ;  /* 0x0000000a0a0a7c2b */ /* 0x008fcc0008000004 */
[----:B------:R-:W-:-:S08]  /*05a0*/  DFMA R8, R14, R14, R8 ;  /* 0x0000000e0e08722b */ /* 0x000fd00000000008 */
[----:B------:R-:W-:Y:S01]  /*05b0*/  DFMA R8, R10, R10, R8 ;  /* 0x0000000a0a08722b */ /* 0x000fe20000000008 */
[----:B------:R-:W-:Y:S10]  /*05c0*/  @!P1 BRA `(.L_x_3) ;  /* 0xfffffff800f89947 */ /* 0x000ff4000383ffff */
.L_x_2:
[----:B------:R-:W-:-:S05]  /*05d0*/  VIADD R7, R6, -UR4 ;  /* 0x8000000406077c36 */ /* 0x000fca0008000000 */
[----:B------:R-:W-:-:S13]  /*05e0*/  ISETP.GT.AND P1, PT, R7, 0x4, PT ;  /* 0x000000040700780c */ /* 0x000fda0003f24270 */
[----:B------:R-:W-:Y:S05]  /*05f0*/  @!P1 BRA `(.L_x_4) ;  /* 0x0000000000889947 */ /* 0x000fea0003800000 */
[----:B------:R-:W-:Y:S01]  /*0600*/  UIADD3 UR5, UPT, UPT, UR4, 0x1, URZ ;  /* 0x0000000104057890 */ /* 0x000fe2000fffe0ff */
[----:B------:R-:W-:Y:S01]  /*0610*/  PLOP3.LUT P0, PT, PT, PT, PT, 0x8, 0x80 ;  /* 0x000000000080781c */ /* 0x000fe20003f0e170 */
[----:B------:R-:W2:Y:S01]  /*0620*/  LDCU.64 UR10, c[0x0][0x388] ;  /* 0x00007100ff0a77ac */ /* 0x000ea20008000a00 */
[----:B------:R-:W-:-:S06]  /*0630*/  UIADD3 UR8, UPT, UPT, UR4, 0x2, URZ ;  /* 0x0000000204087890 */ /* 0x000fcc000fffe0ff */
[----:B------:R-:W2:Y:S01]  /*0640*/  I2F.F64.U32 R10, UR5 ;  /* 0x00000005000a7d12 */ /* 0x000ea20008201800 */
[----:B------:R-:W-:-:S07]  /*0650*/  UIADD3 UR5, UPT, UPT, UR4, 0x3, URZ ;  /* 0x0000000304057890 */ /* 0x000fce000fffe0ff */
[----:B------:R-:W3:Y:S01]  /*0660*/  I2F.F64.U32 R12, UR8 ;  /* 0x00000008000c7d12 */ /* 0x000ee20008201800 */
[----:B------:R-:W-:Y:S01]  /*0670*/  UIADD3 UR8, UPT, UPT, UR4, 0x4, URZ ;  /* 0x0000000404087890 */ /* 0x000fe2000fffe0ff */
[----:B--2---:R-:W-:-:S06]  /*0680*/  DFMA R10, R10, UR10, R4 ;  /* 0x0000000a0a0a7c2b */ /* 0x004fcc0008000004 */
[----:B------:R-:W2:Y:S01]  /*0690*/  I2F.F64.U32 R14, UR5 ;  /* 0x00000005000e7d12 */ /* 0x000ea20008201800 */
[----:B------:R-:W-:Y:S01]  /*06a0*/  UIADD3 UR5, UPT, UPT, UR4, 0x5, URZ ;  /* 0x0000000504057890 */ /* 0x000fe2000fffe0ff */
[----:B---3--:R-:W-:Y:S02]  /*06b0*/  DFMA R12, R12, UR10, R4 ;  /* 0x0000000a0c0c7c2b */ /* 0x008fe40008000004 */
[----:B-----5:R-:W-:-:S04]  /*06c0*/  DFMA R8, R10, R10, R8 ;  /* 0x0000000a0a08722b */ /* 0x020fc80000000008 */
[----:B------:R-:W3:Y:S01]  /*06d0*/  I2F.F64.U32 R10, UR8 ;  /* 0x00000008000a7d12 */ /* 0x000ee20008201800 */
[----:B------:R-:W-:Y:S01]  /*06e0*/  UIADD3 UR8, UPT, UPT, UR4, 0x6, URZ ;  /* 0x0000000604087890 */ /* 0x000fe2000fffe0ff */
[----:B--2---:R-:W-:Y:S02]  /*06f0*/  DFMA R14, R14, UR10, R4 ;  /* 0x0000000a0e0e7c2b */ /* 0x004fe40008000004 */
[----:B------:R-:W-:-:S04]  /*0700*/  DFMA R8, R12, R12, R8 ;  /* 0x0000000c0c08722b */ /* 0x000fc80000000008 */
[----:B------:R-:W2:Y:S01]  /*0710*/  I2F.F64.U32 R12, UR5 ;  /* 0x00000005000c7d12 */ /* 0x000ea20008201800 */
[----:B------:R-:W-:Y:S02]  /*0720*/  UIADD3 UR5, UPT, UPT, UR4, 0x7, URZ ;  /* 0x0000000704057890 */ /* 0x000fe4000fffe0ff */
[----:B------:R-:W-:Y:S01]  /*0730*/  UIADD3 UR4, UPT, UPT, UR4, 0x8, URZ ;  /* 0x0000000804047890 */ /* 0x000fe2000fffe0ff */
[----:B------:R-:W-:Y:S02]  /*0740*/  DFMA R8, R14, R14, R8 ;  /* 0x0000000e0e08722b */ /* 0x000fe40000000008 */
[--C-:B---3--:R-:W-:Y:S02]  /*0750*/  DFMA R10, R10, UR10, R4.reuse ;  /* 0x0000000a0a0a7c2b */ /* 0x108fe40008000004 */
[----:B------:R-:W3:Y:S01]  /*0760*/  I2F.F64.U32 R14, UR8 ;  /* 0x00000008000e7d12 */ /* 0x000ee20008201800 */
[----:B--2---:R-:W-:-:S05]  /*0770*/  DFMA R12, R12, UR10, R4 ;  /* 0x0000000a0c0c7c2b */ /* 0x004fca0008000004 */
[----:B------:R-:W-:Y:S02]  /*0780*/  DFMA R8, R10, R10, R8 ;  /* 0x0000000a0a08722b */ /* 0x000fe40000000008 */
[----:B------:R-:W2:Y:S01]  /*0790*/  I2F.F64.U32 R10, UR5 ;  /* 0x00000005000a7d12 */ /* 0x000ea20008201800 */
[----:B---3--:R-:W-:-:S05]  /*07a0*/  DFMA R14, R14, UR10, R4 ;  /* 0x0000000a0e0e7c2b */ /* 0x008fca0008000004 */
[----:B------:R-:W-:Y:S02]  /*07b0*/  DFMA R8, R12, R12, R8 ;  /* 0x0000000c0c08722b */ /* 0x000fe40000000008 */
[----:B------:R-:W3:Y:S01]  /*07c0*/  I2F.F64.U32 R12, UR4 ;  /* 0x00000004000c7d12 */ /* 0x000ee20008201800 */
[----:B--2---:R-:W-:-:S05]  /*07d0*/  DFMA R10, R10, UR10, R4 ;  /* 0x0000000a0a0a7c2b */ /* 0x004fca0008000004 */
[----:B------:R-:W-:Y:S02]  /*07e0*/  DFMA R8, R14, R14, R8 ;  /* 0x0000000e0e08722b */ /* 0x000fe40000000008 */
[----:B---3--:R-:W-:-:S06]  /*07f0*/  DFMA R12, R12, UR10, R4 ;  /* 0x0000000a0c0c7c2b */ /* 0x008fcc0008000004 */
[----:B------:R-:W-:-:S08]  /*0800*/  DFMA R8, R10, R10, R8 ;  /* 0x0000000a0a08722b */ /* 0x000fd00000000008 */
[----:B------:R-:W-:-:S11]  /*0810*/  DFMA R8, R12, R12, R8 ;  /* 0x0000000c0c08722b */ /* 0x000fd60000000008 */
.L_x_4:
[----:B------:R-:W-:-:S13]  /*0820*/  ISETP.NE.OR P0, PT, R6, UR4, P0 ;  /* 0x0000000406007c0c */ /* 0x000fda0008705670 */
[----:B------:R-:W-:Y:S05]  /*0830*/  @!P0 BRA `(.L_x_5) ;  /* 0x0000000000488947 */ /* 0x000fea0003800000 */
.L_x_1:
[----:B------:R-:W-:Y:S02]  /*0840*/  UIADD3 UR5, UPT, UPT, UR4, 0x1, URZ ;  /* 0x0000000104057890 */ /* 0x000fe4000fffe0ff */
[----:B------:R-:W-:-:S07]  /*0850*/  UIADD3 UR8, UPT, UPT, UR4, 0x2, URZ ;  /* 0x0000000204087890 */ /* 0x000fce000fffe0ff */
[----:B------:R-:W1:Y:S01]  /*0860*/  I2F.F64.U32 R10, UR5 ;  /* 0x00000005000a7d12 */ /* 0x000e620008201800 */
[----:B------:R-:W-:Y:S02]  /*0870*/  UIADD3 UR5, UPT, UPT, UR4, 0x3, URZ ;  /* 0x0000000304057890 */ /* 0x000fe4000fffe0ff */
[----:B------:R-:W-:-:S05]  /*0880*/  UIADD3 UR4, UPT, UPT, UR4, 0x4, URZ ;  /* 0x0000000404047890 */ /* 0x000fca000fffe0ff */
[----:B------:R-:W2:Y:S01]  /*0890*/  I2F.F64.U32 R12, UR8 ;  /* 0x00000008000c7d12 */ /* 0x000ea20008201800 */
[----:B------:R-:W-:Y:S01]  /*08a0*/  ISETP.NE.AND P0, PT, R6, UR4, PT ;  /* 0x0000000406007c0c */ /* 0x000fe2000bf05270 */
[----:B-1----:R-:W-:-:S06]  /*08b0*/  DFMA R10, R10, UR12, R4 ;  /* 0x0000000c0a0a7c2b */ /* 0x002fcc0008000004 */
[----:B------:R-:W1:Y:S02]  /*08c0*/  I2F.F64.U32 R14, UR5 ;  /* 0x00000005000e7d12 */ /* 0x000e640008201800 */
[----:B-----5:R-:W-:Y:S02]  /*08d0*/  DFMA R8, R10, R10, R8 ;  /* 0x0000000a0a08722b */ /* 0x020fe40000000008 */
[----:B--2---:R-:W-:-:S04]  /*08e0*/  DFMA R12, R12, UR12, R4 ;  /* 0x0000000c0c0c7c2b */ /* 0x004fc80008000004 */
[----:B------:R-:W2:Y:S01]  /*08f0*/  I2F.F64.U32 R10, UR4 ;  /* 0x00000004000a7d12 */ /* 0x000ea20008201800 */
[----:B-1----:R-:W-:-:S03]  /*0900*/  DFMA R14, R14, UR12, R4 ;  /* 0x0000000c0e0e7c2b */ /* 0x002fc60008000004 */
[----:B------:R-:W-:Y:S02]  /*0910*/  DFMA R8, R12, R12, R8 ;  /* 0x0000000c0c08722b */ /* 0x000fe40000000008 */
[----:B--2---:R-:W-:-:S06]  /*0920*/  DFMA R10, R10, UR12, R4 ;  /* 0x0000000c0a0a7c2b */ /* 0x004fcc0008000004 */
[----:B------:R-:W-:-:S08]  /*0930*/  DFMA R8, R14, R14, R8 ;  /* 0x0000000e0e08722b */ /* 0x000fd00000000008 */
[----:B------:R-:W-:Y:S01]  /*0940*/  DFMA R8, R10, R10, R8 ;  /* 0x0000000a0a08722b */ /* 0x000fe20000000008 */
[----:B------:R-:W-:Y:S10]  /*0950*/  @P0 BRA `(.L_x_1) ;  /* 0xfffffffc00b80947 */ /* 0x000ff4000383ffff */
.L_x_5:
[----:B------:R-:W-:-:S12]  /*0960*/  UIADD3 UR4, UPT, UPT, UR4, 0x1, URZ ;  /* 0x0000000104047890 */ /* 0x000fd8000fffe0ff */
.L_x_0:
[----:B------:R-:W-:-:S13]  /*0970*/  ISETP.NE.AND P0, PT, R0, RZ, PT ;  /* 0x000000ff0000720c */ /* 0x000fda0003f05270 */
[----:B------:R-:W-:Y:S05]  /*0980*/  @!P0 BRA `(.L_x_6) ;  /* 0x0000000000288947 */ /* 0x000fea0003800000 */
[----:B------:R-:W-:Y:S01]  /*0990*/  IMAD.MOV R0, RZ, RZ, -R0 ;  /* 0x000000ffff007224 */ /* 0x000fe200078e0a00 */
[----:B------:R-:W2:Y:S01]  /*09a0*/  LDCU.64 UR8, c[0x0][0x388] ;  /* 0x00007100ff0877ac */ /* 0x000ea20008000a00 */
[----:B------:R-:W-:-:S05]  /*09b0*/  NOP ;  /* 0x0000000000007918 */ /* 0x000fca0000000000 */
.L_x_7:
[----:B------:R-:W2:Y:S01]  /*09c0*/  I2F.F64.U32 R6, UR4 ;  /* 0x0000000400067d12 */ /* 0x000ea20008201800 */
[----:B------:R-:W-:Y:S01]  /*09d0*/  VIADD R0, R0, 0x1 ;  /* 0x0000000100007836 */ /* 0x000fe20000000000 */
[----:B------:R-:W-:-:S04]  /*09e0*/  UIADD3 UR4, UPT, UPT, UR4, 0x1, URZ ;  /* 0x0000000104047890 */ /* 0x000fc8000fffe0ff */
[----:B------:R-:W-:Y:S01]  /*09f0*/  ISETP.NE.AND P0, PT, R0, RZ, PT ;  /* 0x000000ff0000720c */ /* 0x000fe20003f05270 */
[----:B--2---:R-:W-:-:S08]  /*0a00*/  DFMA R6, R6, UR8, R4 ;  /* 0x0000000806067c2b */ /* 0x004fd00008000004 */
[----:B-----5:R-:W-:-:S04]  /*0a10*/  DFMA R8, R6, R6, R8 ;  /* 0x000000060608722b */ /* 0x020fc80000000008 */
[----:B------:R-:W-:Y:S07]  /*0a20*/  @P0 BRA `(.L_x_7) ;  /* 0xfffffffc00e40947 */ /* 0x000fee000383ffff */
.L_x_6:
[----:B-----5:R-:W-:Y:S01]  /*0a30*/  STG.E.64 desc[UR6][R2.64], R8 ;  /* 0x0000000802007986 */ /* 0x020fe2000c101b06 */
[----:B-1----:R-:W-:Y:S05]  /*0a40*/  EXIT ;  /* 0x000000000000794d */ /* 0x002fea0003800000 */
.L_x_8:
[----:B------:R-:W-:-:S00]  /*0a50*/  BRA `(.L_x_8) ;  /* 0xfffffffc00fc7947 */ /* 0x000fc0000383ffff */
[----:B------:R-:W-:-:S00]  /*0a60*/  NOP ;  /* 0x0000000000007918 */ /* 0x000fc00000000000 */
        /* <DEDUP_REMOVED lines=9> */
.L_x_9:


//--------------------- .nv.shared.reserved.0     --------------------------
	.section	.nv.shared.reserved.0,"aw",@nobits
	.weak		__nv_reservedSMEM_offset_0_alias
	.size		__nv_reservedSMEM_offset_0_alias, 0, 64
	.other		__nv_reservedSMEM_offset_0_alias,@"STO_CUDA_RESERVED_SHARED STV_DEFAULT"
__nv_reservedSMEM_offset_0_alias:
	.zero		0
	.zero		64


//--------------------- .nv.constant0._Z4trapiidPd --------------------------
	.section	.nv.constant0._Z4trapiidPd,"a",@progbits
	.sectionflags	@""
	.align	4
.nv.constant0._Z4trapiidPd:
	.zero		920


//--------------------- SYMBOLS --------------------------

	.type		.nv.reservedSmem.offset0,@object
	.size		.nv.reservedSmem.offset0,0x4
